	.headerflags	@"EF_CUDA_TEXMODE_UNIFIED EF_CUDA_64BIT_ADDRESS EF_CUDA_ACCELERATORS EF_CUDA_SM90 EF_CUDA_VIRTUAL_SM(EF_CUDA_SM90)"
	.elftype	@"ET_EXEC"


//--------------------- .nv.info                  --------------------------
	.section	.nv.info,"",@"SHT_CUDA_INFO"
	.align	4


	//----- nvinfo : EIATTR_REGCOUNT
	.align		4
        /*0000*/ 	.byte	0x04, 0x2f
        /*0002*/ 	.short	(.L_3 - .L_2)
	.align		4
.L_2:
        /*0004*/ 	.word	index@(triton_poi_fused__native_batch_norm_legit_no_training_relu_4)
        /*0008*/ 	.word	0x00000011


	//----- nvinfo : EIATTR_MIN_STACK_SIZE
	.align		4
.L_3:
        /*000c*/ 	.byte	0x04, 0x12
        /*000e*/ 	.short	(.L_5 - .L_4)
	.align		4
.L_4:
        /*0010*/ 	.word	index@(triton_poi_fused__native_batch_norm_legit_no_training_relu_4)
        /*0014*/ 	.word	0x00000000


	//----- nvinfo : EIATTR_FRAME_SIZE
	.align		4
.L_5:
        /*0018*/ 	.byte	0x04, 0x11
        /*001a*/ 	.short	(.L_7 - .L_6)
	.align		4
.L_6:
        /*001c*/ 	.word	index@(triton_poi_fused__native_batch_norm_legit_no_training_relu_4)
        /*0020*/ 	.word	0x00000000


	//----- nvinfo : EIATTR_MIN_STACK_SIZE
	.align		4
.L_7:
        /*0024*/ 	.byte	0x04, 0x12
        /*0026*/ 	.short	(.L_9 - .L_8)
	.align		4
.L_8:
        /*0028*/ 	.word	index@(triton_poi_fused__native_batch_norm_legit_no_training_relu_4)
        /*002c*/ 	.word	0x00000000
.L_9:


//--------------------- .nv.info.triton_poi_fused__native_batch_norm_legit_no_training_relu_4 --------------------------
	.section	.nv.info.triton_poi_fused__native_batch_norm_legit_no_training_relu_4,"",@"SHT_CUDA_INFO"
	.sectionflags	@""
	.align	4


	//----- nvinfo : EIATTR_CUDA_API_VERSION
	.align		4
        /*0000*/ 	.byte	0x04, 0x37
        /*0002*/ 	.short	(.L_11 - .L_10)
.L_10:
        /*0004*/ 	.word	0x0000007c


	//----- nvinfo : EIATTR_KPARAM_INFO
	.align		4
.L_11:
        /*0008*/ 	.byte	0x04, 0x17
        /*000a*/ 	.short	(.L_13 - .L_12)
.L_12:
        /*000c*/ 	.word	0x00000000
        /*0010*/ 	.short	0x0006
        /*0012*/ 	.short	0x0030
        /*0014*/ 	.byte	0x00, 0xf0, 0x11, 0x00


	//----- nvinfo : EIATTR_KPARAM_INFO
	.align		4
.L_13:
        /*0018*/ 	.byte	0x04, 0x17
        /*001a*/ 	.short	(.L_15 - .L_14)
.L_14:
        /*001c*/ 	.word	0x00000000
        /*0020*/ 	.short	0x0005
        /*0022*/ 	.short	0x0028
        /*0024*/ 	.byte	0x00, 0xf4, 0x21, 0x00


	//----- nvinfo : EIATTR_KPARAM_INFO
	.align		4
.L_15:
        /*0028*/ 	.byte	0x04, 0x17
        /*002a*/ 	.short	(.L_17 - .L_16)
.L_16:
        /*002c*/ 	.word	0x00000000
        /*0030*/ 	.short	0x0004
        /*0032*/ 	.short	0x0020
        /*0034*/ 	.byte	0x00, 0xf4, 0x21, 0x00


	//----- nvinfo : EIATTR_KPARAM_INFO
	.align		4
.L_17:
        /*0038*/ 	.byte	0x04, 0x17
        /*003a*/ 	.short	(.L_19 - .L_18)
.L_18:
        /*003c*/ 	.word	0x00000000
        /*0040*/ 	.short	0x0003
        /*0042*/ 	.short	0x0018
        /*0044*/ 	.byte	0x00, 0xf4, 0x21, 0x00


	//----- nvinfo : EIATTR_KPARAM_INFO
	.align		4
.L_19:
        /*0048*/ 	.byte	0x04, 0x17
        /*004a*/ 	.short	(.L_21 - .L_20)
.L_20:
        /*004c*/ 	.word	0x00000000
        /*0050*/ 	.short	0x0002
        /*0052*/ 	.short	0x0010
        /*0054*/ 	.byte	0x00, 0xf4, 0x21, 0x00


	//----- nvinfo : EIATTR_KPARAM_INFO
	.align		4
.L_21:
        /*0058*/ 	.byte	0x04, 0x17
        /*005a*/ 	.short	(.L_23 - .L_22)
.L_22:
        /*005c*/ 	.word	0x00000000
        /*0060*/ 	.short	0x0001
        /*0062*/ 	.short	0x0008
        /*0064*/ 	.byte	0x00, 0xf4, 0x21, 0x00


	//----- nvinfo : EIATTR_KPARAM_INFO
	.align		4
.L_23:
        /*0068*/ 	.byte	0x04, 0x17
        /*006a*/ 	.short	(.L_25 - .L_24)
.L_24:
        /*006c*/ 	.word	0x00000000
        /*0070*/ 	.short	0x0000
        /*0072*/ 	.short	0x0000
        /*0074*/ 	.byte	0x00, 0xf4, 0x21, 0x00


	//----- nvinfo : EIATTR_SPARSE_MMA_MASK
	.align		4
.L_25:
        /*0078*/ 	.byte	0x03, 0x50
        /*007a*/ 	.short	0x0000


	//----- nvinfo : EIATTR_MAXREG_COUNT
	.align		4
        /*007c*/ 	.byte	0x03, 0x1b
        /*007e*/ 	.short	0x00ff


	//----- nvinfo : EIATTR_EXIT_INSTR_OFFSETS
	.align		4
        /*0080*/ 	.byte	0x04, 0x1c
        /*0082*/ 	.short	(.L_27 - .L_26)


	//   ....[0]....
.L_26:
        /*0084*/ 	.word	0x00000360


	//----- nvinfo : EIATTR_REQNTID
	.align		4
.L_27:
        /*0088*/ 	.byte	0x04, 0x10
        /*008a*/ 	.short	(.L_29 - .L_28)
.L_28:
        /*008c*/ 	.word	0x00000100
        /*0090*/ 	.word	0x00000001
        /*0094*/ 	.word	0x00000001


	//----- nvinfo : EIATTR_CBANK_PARAM_SIZE
	.align		4
.L_29:
        /*0098*/ 	.byte	0x03, 0x19
        /*009a*/ 	.short	0x0034


	//----- nvinfo : EIATTR_PARAM_CBANK
	.align		4
        /*009c*/ 	.byte	0x04, 0x0a
        /*009e*/ 	.short	(.L_31 - .L_30)
	.align		4
.L_30:
        /*00a0*/ 	.word	index@(.nv.constant0.triton_poi_fused__native_batch_norm_legit_no_training_relu_4)
        /*00a4*/ 	.short	0x0210
        /*00a6*/ 	.short	0x0034


	//----- nvinfo : EIATTR_SW_WAR
	.align		4
.L_31:
        /*00a8*/ 	.byte	0x04, 0x36
        /*00aa*/ 	.short	(.L_33 - .L_32)
.L_32:
        /*00ac*/ 	.word	0x00000008
.L_33:


//--------------------- .nv.callgraph             --------------------------
	.section	.nv.callgraph,"",@"SHT_CUDA_CALLGRAPH"
	.align	4
	.sectionentsize	8
	.align		4
        /*0000*/ 	.word	0x00000000
	.align		4
        /*0004*/ 	.word	0xffffffff
	.align		4
        /*0008*/ 	.word	0x00000000
	.align		4
        /*000c*/ 	.word	0xfffffffe
	.align		4
        /*0010*/ 	.word	0x00000000
	.align		4
        /*0014*/ 	.word	0xfffffffd
	.align		4
        /*0018*/ 	.word	0x00000000
	.align		4
        /*001c*/ 	.word	0xfffffffc


//--------------------- .nv.constant4             --------------------------
	.section	.nv.constant4,"a",@progbits
	.align	8
	.align		8
.nv.constant4:
        /*0000*/ 	.dword	_$_str
	.align		8
        /*0008*/ 	.dword	_$_str_$_2


//--------------------- .text.triton_poi_fused__native_batch_norm_legit_no_training_relu_4 --------------------------
	.section	.text.triton_poi_fused__native_batch_norm_legit_no_training_relu_4,"ax",@progbits
	.align	128
        .global         triton_poi_fused__native_batch_norm_legit_no_training_relu_4
        .type           triton_poi_fused__native_batch_norm_legit_no_training_relu_4,@function
        .size           triton_poi_fused__native_batch_norm_legit_no_training_relu_4,(.L_x_1 - triton_poi_fused__native_batch_norm_legit_no_training_relu_4)
        .other          triton_poi_fused__native_batch_norm_legit_no_training_relu_4,@"STO_CUDA_ENTRY STV_DEFAULT"
triton_poi_fused__native_batch_norm_legit_no_training_relu_4:
.text.triton_poi_fused__native_batch_norm_legit_no_training_relu_4:
[----:B------:R-:W-:Y:S01]  /*0000*/  LDC R1, c[0x0][0x28] ;  /* 0x00000a00ff017b82 */ /* 0x000fe20000000800 */
[----:B------:R-:W1:Y:S07]  /*0010*/  S2R R0, SR_TID.X ;  /* 0x0000000000007919 */ /* 0x000e6e0000002100 */
[----:B------:R-:W2:Y:S01]  /*0020*/  LDC.64 R6, c[0x0][0x220] ;  /* 0x00008800ff067b82 */ /* 0x000ea20000000a00 */
[----:B------:R-:W-:Y:S01]  /*0030*/  ULDC.64 UR4, c[0x0][0x208] ;  /* 0x0000820000047ab9 */ /* 0x000fe20000000a00 */
[----:B------:R-:W3:Y:S06]  /*0040*/  S2R R5, SR_CTAID.X ;  /* 0x0000000000057919 */ /* 0x000eec0000002500 */
[----:B------:R-:W4:Y:S08]  /*0050*/  LDC.64 R8, c[0x0][0x228] ;  /* 0x00008a00ff087b82 */ /* 0x000f300000000a00 */
[----:B------:R-:W5:Y:S01]  /*0060*/  LDC.64 R10, c[0x0][0x230] ;  /* 0x00008c00ff0a7b82 */ /* 0x000f620000000a00 */
[----:B-1----:R-:W-:-:S02]  /*0070*/  SHF.L.U32 R0, R0, 0x1, RZ ;  /* 0x0000000100007819 */ /* 0x002fc400000006ff */
[----:B---3--:R-:W-:Y:S02]  /*0080*/  SHF.R.S32.HI R3, RZ, 0x16, R5 ;  /* 0x00000016ff037819 */ /* 0x008fe40000011405 */
[----:B------:R-:W-:Y:S02]  /*0090*/  LOP3.LUT R0, R0, 0x1fe, RZ, 0xc0, !PT ;  /* 0x000001fe00007812 */ /* 0x000fe400078ec0ff */
[----:B------:R-:W-:Y:S02]  /*00a0*/  SGXT R3, R3, 0x1 ;  /* 0x000000010303781a */ /* 0x000fe40000000200 */
[----:B------:R-:W-:-:S04]  /*00b0*/  LEA R0, R5, R0, 0x9 ;  /* 0x0000000005007211 */ /* 0x000fc800078e48ff */
[----:B------:R-:W-:-:S04]  /*00c0*/  LEA.HI R3, R3, R0, RZ, 0x8 ;  /* 0x0000000003037211 */ /* 0x000fc800078f40ff */
[----:B------:R-:W-:-:S05]  /*00d0*/  SHF.R.S32.HI R3, RZ, 0x8, R3 ;  /* 0x00000008ff037819 */ /* 0x000fca0000011403 */
[----:B------:R-:W-:-:S05]  /*00e0*/  IMAD.HI R2, R3, 0x2aaaaaab, RZ ;  /* 0x2aaaaaab03027827 */ /* 0x000fca00078e02ff */
[----:B------:R-:W-:-:S04]  /*00f0*/  SHF.R.U32.HI R5, RZ, 0x1f, R2 ;  /* 0x0000001fff057819 */ /* 0x000fc80000011602 */
[----:B------:R-:W-:Y:S02]  /*0100*/  LEA.HI R2, R2, R5, RZ, 0x1c ;  /* 0x0000000502027211 */ /* 0x000fe400078fe0ff */
[----:B------:R-:W1:Y:S03]  /*0110*/  LDC.64 R4, c[0x0][0x218] ;  /* 0x00008600ff047b82 */ /* 0x000e660000000a00 */
[----:B------:R-:W-:-:S04]  /*0120*/  IMAD R13, R2, -0x60, R3 ;  /* 0xffffffa0020d7824 */ /* 0x000fc800078e0203 */
[C---:B--2---:R-:W-:Y:S01]  /*0130*/  IMAD.WIDE R6, R13.reuse, 0x4, R6 ;  /* 0x000000040d067825 */ /* 0x044fe200078e0206 */
[----:B------:R-:W2:Y:S05]  /*0140*/  LDC.64 R2, c[0x0][0x210] ;  /* 0x00008400ff027b82 */ /* 0x000eaa0000000a00 */
[----:B------:R-:W3:Y:S01]  /*0150*/  LDG.E.EL R6, desc[UR4][R6.64] ;  /* 0x0000000406067981 */ /* 0x000ee2000c2e1900 */
[----:B----4-:R-:W-:-:S04]  /*0160*/  IMAD.WIDE R8, R13, 0x4, R8 ;  /* 0x000000040d087825 */ /* 0x010fc800078e0208 */
[C---:B-----5:R-:W-:Y:S02]  /*0170*/  IMAD.WIDE R10, R13.reuse, 0x4, R10 ;  /* 0x000000040d0a7825 */ /* 0x060fe400078e020a */
[----:B------:R-:W4:Y:S02]  /*0180*/  LDG.E.EL R8, desc[UR4][R8.64] ;  /* 0x0000000408087981 */ /* 0x000f24000c2e1900 */
[----:B-1----:R-:W-:Y:S02]  /*0190*/  IMAD.WIDE R4, R13, 0x4, R4 ;  /* 0x000000040d047825 */ /* 0x002fe400078e0204 */
[----:B------:R-:W4:Y:S04]  /*01a0*/  LDG.E.EL R11, desc[UR4][R10.64] ;  /* 0x000000040a0b7981 */ /* 0x000f28000c2e1900 */
[----:B------:R1:W5:Y:S01]  /*01b0*/  LDG.E.EL R12, desc[UR4][R4.64] ;  /* 0x00000004040c7981 */ /* 0x000362000c2e1900 */
[----:B--2---:R-:W-:-:S06]  /*01c0*/  IMAD.WIDE R2, R0, 0x4, R2 ;  /* 0x0000000400027825 */ /* 0x004fcc00078e0202 */
[----:B------:R-:W5:Y:S01]  /*01d0*/  LDG.E.64 R2, desc[UR4][R2.64] ;  /* 0x0000000402027981 */ /* 0x000f62000c1e1b00 */
[----:B------:R-:W-:Y:S01]  /*01e0*/  HFMA2.MMA R14, -RZ, RZ, 1.625, 0 ;  /* 0x3e800000ff0e7435 */ /* 0x000fe200000001ff */
[----:B-1----:R-:W1:Y:S02]  /*01f0*/  LDC.64 R4, c[0x0][0x238] ;  /* 0x00008e00ff047b82 */ /* 0x002e640000000a00 */
[----:B-1----:R-:W-:-:S04]  /*0200*/  IMAD.WIDE R4, R0, 0x4, R4 ;  /* 0x0000000400047825 */ /* 0x002fc800078e0204 */
[----:B---3--:R-:W-:-:S04]  /*0210*/  FADD R6, R6, 9.9999997473787516356e-06 ;  /* 0x3727c5ac06067421 */ /* 0x008fc80000000000 */
[----:B------:R-:W1:Y:S02]  /*0220*/  MUFU.SQRT R7, R6 ;  /* 0x0000000600077308 */ /* 0x000e640000002000 */
[C---:B-1----:R-:W-:Y:S02]  /*0230*/  FSETP.GT.AND P0, PT, R7.reuse, 8.50705917302346158658e+37, PT ;  /* 0x7e8000000700780b */ /* 0x042fe40003f04000 */
[----:B------:R-:W-:-:S11]  /*0240*/  FSETP.GEU.AND P1, PT, R7, 1.175494350822287508e-38, PT ;  /* 0x008000000700780b */ /* 0x000fd60003f2e000 */
[----:B------:R-:W-:-:S04]  /*0250*/  @P0 FMUL R7, R7, 0.25 ;  /* 0x3e80000007070820 */ /* 0x000fc80000400000 */
[----:B------:R-:W-:-:S06]  /*0260*/  @!P1 FMUL R7, R7, 16777216 ;  /* 0x4b80000007079820 */ /* 0x000fcc0000400000 */
[----:B------:R-:W1:Y:S01]  /*0270*/  MUFU.RCP R7, R7 ;  /* 0x0000000700077308 */ /* 0x000e620000001000 */
[----:B------:R-:W-:Y:S01]  /*0280*/  FSEL R14, R14, 1, P0 ;  /* 0x3f8000000e0e7808 */ /* 0x000fe20000000000 */
[----:B-----5:R-:W-:-:S04]  /*0290*/  FADD R2, R2, -R12 ;  /* 0x8000000c02027221 */ /* 0x020fc80000000000 */
[----:B------:R-:W-:Y:S01]  /*02a0*/  @!P1 FMUL R14, R14, 16777216 ;  /* 0x4b8000000e0e9820 */ /* 0x000fe20000400000 */
[----:B------:R-:W-:-:S03]  /*02b0*/  FADD R3, R3, -R12 ;  /* 0x8000000c03037221 */ /* 0x000fc60000000000 */
[----:B-1----:R-:W-:-:S04]  /*02c0*/  FMUL R14, R7, R14 ;  /* 0x0000000e070e7220 */ /* 0x002fc80000400000 */
[-C--:B------:R-:W-:Y:S01]  /*02d0*/  FMUL R2, R2, R14.reuse ;  /* 0x0000000e02027220 */ /* 0x080fe20000400000 */
[----:B------:R-:W-:-:S03]  /*02e0*/  FMUL R14, R3, R14 ;  /* 0x0000000e030e7220 */ /* 0x000fc60000400000 */
[C-C-:B----4-:R-:W-:Y:S01]  /*02f0*/  FFMA R2, R8.reuse, R2, R11.reuse ;  /* 0x0000000208027223 */ /* 0x150fe2000000000b */
[----:B------:R-:W-:-:S04]  /*0300*/  FFMA R14, R8, R14, R11 ;  /* 0x0000000e080e7223 */ /* 0x000fc8000000000b */
[----:B------:R-:W-:Y:S02]  /*0310*/  FSETP.GEU.AND P0, PT, R2, RZ, PT ;  /* 0x000000ff0200720b */ /* 0x000fe40003f0e000 */
[----:B------:R-:W-:Y:S02]  /*0320*/  FSETP.GEU.AND P1, PT, R14, RZ, PT ;  /* 0x000000ff0e00720b */ /* 0x000fe40003f2e000 */
[----:B------:R-:W-:Y:S02]  /*0330*/  FSEL R2, R2, RZ, P0 ;  /* 0x000000ff02027208 */ /* 0x000fe40000000000 */
[----:B------:R-:W-:-:S05]  /*0340*/  FSEL R3, R14, RZ, P1 ;  /* 0x000000ff0e037208 */ /* 0x000fca0000800000 */
[----:B------:R-:W-:Y:S01]  /*0350*/  STG.E.64 desc[UR4][R4.64], R2 ;  /* 0x0000000204007986 */ /* 0x000fe2000c101b04 */
[----:B------:R-:W-:Y:S05]  /*0360*/  EXIT ;  /* 0x000000000000794d */ /* 0x000fea0003800000 */
.L_x_0:
[----:B------:R-:W-:-:S00]  /*0370*/  BRA `(.L_x_0) ;  /* 0xfffffffc00fc7947 */ /* 0x000fc0000383ffff */
[----:B------:R-:W-:-:S00]  /*0380*/  NOP ;  /* 0x0000000000007918 */ /* 0x000fc00000000000 */
[----:B------:R-:W-:-:S00]  /*0390*/  NOP ;  /* 0x0000000000007918 */ /* 0x000fc00000000000 */
[----:B------:R-:W-:-:S00]  /*03a0*/  NOP ;  /* 0x0000000000007918 */ /* 0x000fc00000000000 */
[----:B------:R-:W-:-:S00]  /*03b0*/  NOP ;  /* 0x0000000000007918 */ /* 0x000fc00000000000 */
[----:B------:R-:W-:-:S00]  /*03c0*/  NOP ;  /* 0x0000000000007918 */ /* 0x000fc00000000000 */
[----:B------:R-:W-:-:S00]  /*03d0*/  NOP ;  /* 0x0000000000007918 */ /* 0x000fc00000000000 */
[----:B------:R-:W-:-:S00]  /*03e0*/  NOP ;  /* 0x0000000000007918 */ /* 0x000fc00000000000 */
[----:B------:R-:W-:-:S00]  /*03f0*/  NOP ;  /* 0x0000000000007918 */ /* 0x000fc00000000000 */
.L_x_1:


//--------------------- .nv.global.init           --------------------------
	.section	.nv.global.init,"aw",@progbits
.nv.global.init:
	.type		_$_str,@object
	.size		_$_str,(_$_str_$_2 - _$_str)
_$_str:
        /*0000*/ 	.byte	0x5f, 0x5f, 0x43, 0x55, 0x44, 0x41, 0x5f, 0x46, 0x54, 0x5a, 0x00
	.type		_$_str_$_2,@object
	.size		_$_str_$_2,(.L_1 - _$_str_$_2)
_$_str_$_2:
        /*000b*/ 	.byte	0x5f, 0x5f, 0x43, 0x55, 0x44, 0x41, 0x5f, 0x50, 0x52, 0x45, 0x43, 0x5f, 0x53, 0x51, 0x52, 0x54
        /*001b*/ 	.byte	0x00
.L_1:


//--------------------- .nv.constant0.triton_poi_fused__native_batch_norm_legit_no_training_relu_4 --------------------------
	.section	.nv.constant0.triton_poi_fused__native_batch_norm_legit_no_training_relu_4,"a",@progbits
	.sectionflags	@""
	.align	4
.nv.constant0.triton_poi_fused__native_batch_norm_legit_no_training_relu_4:
	.zero		580
